//
// Generated by NVIDIA NVVM Compiler
//
// Compiler Build ID: CL-36424714
// Cuda compilation tools, release 13.0, V13.0.88
// Based on NVVM 20.0.0
//

.version 9.0
.target sm_100
.address_size 64

	// .globl	_Z11JuliaKerneliiiP6uchar4

.visible .entry _Z11JuliaKerneliiiP6uchar4(
	.param .u32 _Z11JuliaKerneliiiP6uchar4_param_0,
	.param .u32 _Z11JuliaKerneliiiP6uchar4_param_1,
	.param .u32 _Z11JuliaKerneliiiP6uchar4_param_2,
	.param .u64 .ptr .align 1 _Z11JuliaKerneliiiP6uchar4_param_3
)
{
	.reg .pred 	%p<6>;
	.reg .b32 	%r<55>;
	.reg .b32 	%f<15>;
	.reg .b64 	%rd<14>;
	.reg .b64 	%fd<30>;

	ld.param.u32 	%r17, [_Z11JuliaKerneliiiP6uchar4_param_0];
	ld.param.u32 	%r18, [_Z11JuliaKerneliiiP6uchar4_param_1];
	ld.param.u32 	%r19, [_Z11JuliaKerneliiiP6uchar4_param_2];
	ld.param.u64 	%rd7, [_Z11JuliaKerneliiiP6uchar4_param_3];
	mov.u32 	%r1, %tid.x;
	mov.u32 	%r2, %ctaid.x;
	cvt.rn.f64.u32 	%fd1, %r1;
	cvt.rn.f64.s32 	%fd2, %r18;
	mul.f64 	%fd3, %fd2, 0d3FE0000000000000;
	sub.f64 	%fd4, %fd1, %fd3;
	cvt.rn.f64.s32 	%fd5, %r19;
	mul.f64 	%fd6, %fd3, %fd5;
	div.rn.f64 	%fd7, %fd4, %fd6;
	cvt.rn.f32.f64 	%f1, %fd7;
	cvt.rn.f64.u32 	%fd8, %r2;
	cvt.rn.f64.s32 	%fd9, %r17;
	mul.f64 	%fd10, %fd9, 0d3FE0000000000000;
	sub.f64 	%fd11, %fd8, %fd10;
	mul.f64 	%fd12, %fd10, %fd5;
	div.rn.f64 	%fd13, %fd11, %fd12;
	cvt.rn.f32.f64 	%f2, %fd13;
	cvt.rzi.s32.f32 	%r52, %f1;
	cvt.rzi.s32.f32 	%r53, %f2;
	mov.b64 	%rd1, 255;
$L__BB0_1:
	add.s32 	%r20, %r52, %r53;
	sub.s32 	%r21, %r52, %r53;
	mul.lo.s32 	%r22, %r20, %r21;
	cvt.rn.f32.s32 	%f3, %r22;
	add.f32 	%f4, %f3, 0f3E91EB85;
	cvt.rn.f64.s32 	%fd14, %r52;
	add.f64 	%fd15, %fd14, %fd14;
	cvt.rn.f64.s32 	%fd16, %r53;
	fma.rn.f64 	%fd17, %fd15, %fd16, 0d3F847AE140000000;
	cvt.rn.f32.f64 	%f5, %fd17;
	cvt.rzi.s32.f32 	%r7, %f4;
	cvt.rzi.s32.f32 	%r8, %f5;
	mul.lo.s32 	%r23, %r7, %r7;
	mad.lo.s32 	%r24, %r8, %r8, %r23;
	setp.gt.u32 	%p1, %r24, 1;
	mov.u64 	%rd13, %rd1;
	@%p1 bra 	$L__BB0_6;
	add.s32 	%r25, %r7, %r8;
	sub.s32 	%r26, %r7, %r8;
	mul.lo.s32 	%r27, %r25, %r26;
	cvt.rn.f32.s32 	%f6, %r27;
	add.f32 	%f7, %f6, 0f3E91EB85;
	cvt.rn.f64.s32 	%fd18, %r7;
	add.f64 	%fd19, %fd18, %fd18;
	cvt.rn.f64.s32 	%fd20, %r8;
	fma.rn.f64 	%fd21, %fd19, %fd20, 0d3F847AE140000000;
	cvt.rn.f32.f64 	%f8, %fd21;
	cvt.rzi.s32.f32 	%r10, %f7;
	cvt.rzi.s32.f32 	%r11, %f8;
	mul.lo.s32 	%r28, %r10, %r10;
	mad.lo.s32 	%r29, %r11, %r11, %r28;
	setp.gt.u32 	%p2, %r29, 1;
	@%p2 bra 	$L__BB0_5;
	add.s32 	%r30, %r10, %r11;
	sub.s32 	%r31, %r10, %r11;
	mul.lo.s32 	%r32, %r30, %r31;
	cvt.rn.f32.s32 	%f9, %r32;
	add.f32 	%f10, %f9, 0f3E91EB85;
	cvt.rn.f64.s32 	%fd22, %r10;
	add.f64 	%fd23, %fd22, %fd22;
	cvt.rn.f64.s32 	%fd24, %r11;
	fma.rn.f64 	%fd25, %fd23, %fd24, 0d3F847AE140000000;
	cvt.rn.f32.f64 	%f11, %fd25;
	cvt.rzi.s32.f32 	%r12, %f10;
	cvt.rzi.s32.f32 	%r13, %f11;
	mul.lo.s32 	%r33, %r12, %r12;
	mad.lo.s32 	%r34, %r13, %r13, %r33;
	setp.gt.u32 	%p3, %r34, 1;
	@%p3 bra 	$L__BB0_4;
	bra.uni 	$L__BB0_8;
$L__BB0_4:
	add.s64 	%rd13, %rd1, -2;
	bra.uni 	$L__BB0_6;
$L__BB0_5:
	add.s64 	%rd13, %rd1, -1;
$L__BB0_6:
	cvt.u32.u64 	%r54, %rd13;
$L__BB0_7:
	cvta.to.global.u64 	%rd9, %rd7;
	shl.b32 	%r41, %r54, 21;
	shl.b32 	%r42, %r54, 10;
	add.s32 	%r43, %r41, %r42;
	shl.b32 	%r44, %r54, 3;
	add.s32 	%r45, %r43, %r44;
	shr.u32 	%r46, %r45, 16;
	shr.u32 	%r47, %r45, 8;
	mad.lo.s32 	%r48, %r17, %r1, %r2;
	mul.wide.s32 	%rd10, %r48, 4;
	add.s64 	%rd11, %rd9, %rd10;
	prmt.b32 	%r49, %r46, %r47, 0x3340U;
	prmt.b32 	%r50, %r44, 65535, 0x3340U;
	prmt.b32 	%r51, %r49, %r50, 0x5410U;
	st.global.u32 	[%rd11], %r51;
	ret;
$L__BB0_8:
	add.s64 	%rd13, %rd1, -3;
	setp.eq.s64 	%p4, %rd13, 0;
	mov.b32 	%r54, 0;
	@%p4 bra 	$L__BB0_7;
	add.s32 	%r36, %r12, %r13;
	sub.s32 	%r37, %r12, %r13;
	mul.lo.s32 	%r38, %r36, %r37;
	cvt.rn.f32.s32 	%f12, %r38;
	add.f32 	%f13, %f12, 0f3E91EB85;
	cvt.rn.f64.s32 	%fd26, %r12;
	add.f64 	%fd27, %fd26, %fd26;
	cvt.rn.f64.s32 	%fd28, %r13;
	fma.rn.f64 	%fd29, %fd27, %fd28, 0d3F847AE140000000;
	cvt.rn.f32.f64 	%f14, %fd29;
	cvt.rzi.s32.f32 	%r52, %f13;
	cvt.rzi.s32.f32 	%r53, %f14;
	mul.lo.s32 	%r39, %r52, %r52;
	mad.lo.s32 	%r40, %r53, %r53, %r39;
	setp.gt.u32 	%p5, %r40, 1;
	@%p5 bra 	$L__BB0_6;
	add.s64 	%rd1, %rd1, -4;
	bra.uni 	$L__BB0_1;

}


// ===== COMPILED SASS (sm_100) =====

	.target	sm_100

	.elftype	@"ET_EXEC"


//--------------------- .note.nv.tkinfo           --------------------------
	.section	.note.nv.tkinfo,"",@"SHT_NOTE"
	.sectionflags	@"SHF_NOTE_NV_TKINFO"
	.tkinfo
        /*0018*/ 	.word	0x00000002
        /*0030*/ 	.string	""
        /*0030*/ 	.string	"ptxas"
        /*0030*/ 	.string	"Cuda compilation tools, release 13.0, V13.0.88"
        /*0030*/ 	.string	"Build cuda_13.0.r13.0/compiler.36424714_0"
        /*0030*/ 	.string	"-arch sm_100 -m 64 "



//--------------------- .note.nv.cuinfo           --------------------------
	.section	.note.nv.cuinfo,"",@"SHT_NOTE"
	.sectionflags	@"SHF_NOTE_NV_CUINFO"
        /*0018*/ 	.short	0x0002
        /*001a*/ 	.short	0x0064
        /*001c*/ 	.short	0x0082
	.zero		2


//--------------------- .nv.info                  --------------------------
	.section	.nv.info,"",@"SHT_CUDA_INFO"
	.align	4


	//----- nvinfo : EIATTR_REGCOUNT
	.align		4
        /*0000*/ 	.byte	0x04, 0x2f
        /*0002*/ 	.short	(.L_1 - .L_0)
	.align		4
.L_0:
        /*0004*/ 	.word	index@(_Z11JuliaKerneliiiP6uchar4)
        /*0008*/ 	.word	0x0000001c


	//----- nvinfo : EIATTR_FRAME_SIZE
	.align		4
.L_1:
        /*000c*/ 	.byte	0x04, 0x11
        /*000e*/ 	.short	(.L_3 - .L_2)
	.align		4
.L_2:
        /*0010*/ 	.word	index@($__internal_0_$__cuda_sm20_div_rn_f64_full)
        /*0014*/ 	.word	0x00000000


	//----- nvinfo : EIATTR_FRAME_SIZE
	.align		4
.L_3:
        /*0018*/ 	.byte	0x04, 0x11
        /*001a*/ 	.short	(.L_5 - .L_4)
	.align		4
.L_4:
        /*001c*/ 	.word	index@(_Z11JuliaKerneliiiP6uchar4)
        /*0020*/ 	.word	0x00000000


	//----- nvinfo : EIATTR_MIN_STACK_SIZE
	.align		4
.L_5:
        /*0024*/ 	.byte	0x04, 0x12
        /*0026*/ 	.short	(.L_7 - .L_6)
	.align		4
.L_6:
        /*0028*/ 	.word	index@(_Z11JuliaKerneliiiP6uchar4)
        /*002c*/ 	.word	0x00000000
.L_7:


//--------------------- .nv.compat                --------------------------
	.section	.nv.compat,"",@"SHT_CUDA_COMPAT_INFO"
	.align	4
        /*0000*/ 	.byte	0x02, 0x09, 0x00, 0x00, 0x02, 0x02, 0x01, 0x00, 0x02, 0x05, 0x05, 0x00, 0x03, 0x07, 0x01, 0x01
        /*0010*/ 	.byte	0x02, 0x03, 0x00, 0x00, 0x02, 0x06, 0x01, 0x00, 0x04, 0x0b, 0x08, 0x00, 0x01, 0x00, 0x00, 0x00
        /*0020*/ 	.byte	0x00, 0x00, 0x00, 0x00


//--------------------- .nv.info._Z11JuliaKerneliiiP6uchar4 --------------------------
	.section	.nv.info._Z11JuliaKerneliiiP6uchar4,"",@"SHT_CUDA_INFO"
	.sectionflags	@""
	.align	4


	//----- nvinfo : EIATTR_CUDA_API_VERSION
	.align		4
        /*0000*/ 	.byte	0x04, 0x37
        /*0002*/ 	.short	(.L_9 - .L_8)
.L_8:
        /*0004*/ 	.word	0x00000082


	//----- nvinfo : EIATTR_KPARAM_INFO
	.align		4
.L_9:
        /*0008*/ 	.byte	0x04, 0x17
        /*000a*/ 	.short	(.L_11 - .L_10)
.L_10:
        /*000c*/ 	.word	0x00000000
        /*0010*/ 	.short	0x0003
        /*0012*/ 	.short	0x0010
        /*0014*/ 	.byte	0x00, 0xf5, 0x21, 0x00


	//----- nvinfo : EIATTR_KPARAM_INFO
	.align		4
.L_11:
        /*0018*/ 	.byte	0x04, 0x17
        /*001a*/ 	.short	(.L_13 - .L_12)
.L_12:
        /*001c*/ 	.word	0x00000000
        /*0020*/ 	.short	0x0002
        /*0022*/ 	.short	0x0008
        /*0024*/ 	.byte	0x00, 0xf0, 0x11, 0x00


	//----- nvinfo : EIATTR_KPARAM_INFO
	.align		4
.L_13:
        /*0028*/ 	.byte	0x04, 0x17
        /*002a*/ 	.short	(.L_15 - .L_14)
.L_14:
        /*002c*/ 	.word	0x00000000
        /*0030*/ 	.short	0x0001
        /*0032*/ 	.short	0x0004
        /*0034*/ 	.byte	0x00, 0xf0, 0x11, 0x00


	//----- nvinfo : EIATTR_KPARAM_INFO
	.align		4
.L_15:
        /*0038*/ 	.byte	0x04, 0x17
        /*003a*/ 	.short	(.L_17 - .L_16)
.L_16:
        /*003c*/ 	.word	0x00000000
        /*0040*/ 	.short	0x0000
        /*0042*/ 	.short	0x0000
        /*0044*/ 	.byte	0x00, 0xf0, 0x11, 0x00


	//----- nvinfo : EIATTR_SPARSE_MMA_MASK
	.align		4
.L_17:
        /*0048*/ 	.byte	0x03, 0x50
        /*004a*/ 	.short	0x0000


	//----- nvinfo : EIATTR_MAXREG_COUNT
	.align		4
        /*004c*/ 	.byte	0x03, 0x1b
        /*004e*/ 	.short	0x00ff


	//----- nvinfo : EIATTR_MERCURY_ISA_VERSION
	.align		4
        /*0050*/ 	.byte	0x03, 0x5f
        /*0052*/ 	.short	0x0101


	//----- nvinfo : EIATTR_VRC_CTA_INIT_COUNT
	.align		4
        /*0054*/ 	.byte	0x02, 0x4a
	.zero		1
	.zero		1


	//----- nvinfo : EIATTR_EXIT_INSTR_OFFSETS
	.align		4
        /*0058*/ 	.byte	0x04, 0x1c
        /*005a*/ 	.short	(.L_19 - .L_18)


	//   ....[0]....
.L_18:
        /*005c*/ 	.word	0x00000b80


	//----- nvinfo : EIATTR_CRS_STACK_SIZE
	.align		4
.L_19:
        /*0060*/ 	.byte	0x04, 0x1e
        /*0062*/ 	.short	(.L_21 - .L_20)
.L_20:
        /*0064*/ 	.word	0x00000000


	//----- nvinfo : EIATTR_CBANK_PARAM_SIZE
	.align		4
.L_21:
        /*0068*/ 	.byte	0x03, 0x19
        /*006a*/ 	.short	0x0018


	//----- nvinfo : EIATTR_PARAM_CBANK
	.align		4
        /*006c*/ 	.byte	0x04, 0x0a
        /*006e*/ 	.short	(.L_23 - .L_22)
	.align		4
.L_22:
        /*0070*/ 	.word	index@(.nv.constant0._Z11JuliaKerneliiiP6uchar4)
        /*0074*/ 	.short	0x0380
        /*0076*/ 	.short	0x0018


	//----- nvinfo : EIATTR_SW_WAR
	.align		4
.L_23:
        /*0078*/ 	.byte	0x04, 0x36
        /*007a*/ 	.short	(.L_25 - .L_24)
.L_24:
        /*007c*/ 	.word	0x00000008
.L_25:


//--------------------- .nv.callgraph             --------------------------
	.section	.nv.callgraph,"",@"SHT_CUDA_CALLGRAPH"
	.align	4
	.sectionentsize	8
	.align		4
        /*0000*/ 	.word	0x00000000
	.align		4
        /*0004*/ 	.word	0xffffffff
	.align		4
        /*0008*/ 	.word	0x00000000
	.align		4
        /*000c*/ 	.word	0xfffffffe
	.align		4
        /*0010*/ 	.word	0x00000000
	.align		4
        /*0014*/ 	.word	0xfffffffd
	.align		4
        /*0018*/ 	.word	0x00000000
	.align		4
        /*001c*/ 	.word	0xfffffffc


//--------------------- .text._Z11JuliaKerneliiiP6uchar4 --------------------------
	.section	.text._Z11JuliaKerneliiiP6uchar4,"ax",@progbits
	.align	128
        .global         _Z11JuliaKerneliiiP6uchar4
        .type           _Z11JuliaKerneliiiP6uchar4,@function
        .size           _Z11JuliaKerneliiiP6uchar4,(.L_x_15 - _Z11JuliaKerneliiiP6uchar4)
        .other          _Z11JuliaKerneliiiP6uchar4,@"STO_CUDA_ENTRY STV_DEFAULT"
_Z11JuliaKerneliiiP6uchar4:
.text._Z11JuliaKerneliiiP6uchar4:
[----:B------:R-:W-:Y:S01]  /*0000*/  LDC R1, c[0x0][0x37c] ;  /* 0x0000df00ff017b82 */ /* 0x000fe20000000800 */
[----:B------:R-:W0:Y:S01]  /*0010*/  LDCU UR4, c[0x0][0x384] ;  /* 0x00007080ff0477ac */ /* 0x000e220008000800 */
[----:B------:R-:W1:Y:S01]  /*0020*/  S2R R0, SR_TID.X ;  /* 0x0000000000007919 */ /* 0x000e620000002100 */
[----:B------:R-:W-:Y:S01]  /*0030*/  IMAD.MOV.U32 R10, RZ, RZ, 0x1 ;  /* 0x00000001ff0a7424 */ /* 0x000fe200078e00ff */
[----:B------:R-:W-:Y:S01]  /*0040*/  BSSY.RECONVERGENT B0, `(.L_x_0) ;  /* 0x000001b000007945 */ /* 0x000fe20003800200 */
[----:B------:R-:W2:Y:S01]  /*0050*/  LDCU UR5, c[0x0][0x388] ;  /* 0x00007100ff0577ac */ /* 0x000ea20008000800 */
[----:B0-----:R-:W0:Y:S02]  /*0060*/  I2F.F64 R2, UR4 ;  /* 0x0000000400027d12 */ /* 0x001e240008201c00 */
[----:B------:R-:W3:Y:S06]  /*0070*/  S2UR UR4, SR_CTAID.X ;  /* 0x00000000000479c3 */ /* 0x000eec0000002500 */
[----:B--2---:R-:W2:Y:S01]  /*0080*/  I2F.F64 R4, UR5 ;  /* 0x0000000500047d12 */ /* 0x004ea20008201c00 */
[----:B0-----:R-:W-:-:S08]  /*0090*/  DMUL R8, R2, 0.5 ;  /* 0x3fe0000002087828 */ /* 0x001fd00000000000 */
[----:B--2---:R-:W-:-:S06]  /*00a0*/  DMUL R6, R8, R4 ;  /* 0x0000000408067228 */ /* 0x004fcc0000000000 */
[----:B------:R-:W0:Y:S02]  /*00b0*/  MUFU.RCP64H R11, R7 ;  /* 0x00000007000b7308 */ /* 0x000e240000001800 */
[----:B0-----:R-:W-:-:S08]  /*00c0*/  DFMA R2, -R6, R10, 1 ;  /* 0x3ff000000602742b */ /* 0x001fd0000000010a */
[----:B------:R-:W-:Y:S02]  /*00d0*/  DFMA R12, R2, R2, R2 ;  /* 0x00000002020c722b */ /* 0x000fe40000000002 */
[----:B-1----:R-:W0:Y:S06]  /*00e0*/  I2F.F64.U32 R2, R0 ;  /* 0x0000000000027312 */ /* 0x002e2c0000201800 */
[----:B------:R-:W-:-:S08]  /*00f0*/  DFMA R12, R10, R12, R10 ;  /* 0x0000000c0a0c722b */ /* 0x000fd0000000000a */
[----:B------:R-:W-:Y:S02]  /*0100*/  DFMA R10, -R6, R12, 1 ;  /* 0x3ff00000060a742b */ /* 0x000fe4000000010c */
[----:B0-----:R-:W-:-:S06]  /*0110*/  DADD R8, R2, -R8 ;  /* 0x0000000002087229 */ /* 0x001fcc0000000808 */
[----:B------:R-:W-:-:S04]  /*0120*/  DFMA R10, R12, R10, R12 ;  /* 0x0000000a0c0a722b */ /* 0x000fc8000000000c */
[----:B------:R-:W-:-:S04]  /*0130*/  FSETP.GEU.AND P1, PT, |R9|, 6.5827683646048100446e-37, PT ;  /* 0x036000000900780b */ /* 0x000fc80003f2e200 */
[----:B------:R-:W-:-:S08]  /*0140*/  DMUL R2, R8, R10 ;  /* 0x0000000a08027228 */ /* 0x000fd00000000000 */
[----:B------:R-:W-:-:S08]  /*0150*/  DFMA R12, -R6, R2, R8 ;  /* 0x00000002060c722b */ /* 0x000fd00000000108 */
[----:B------:R-:W-:-:S10]  /*0160*/  DFMA R2, R10, R12, R2 ;  /* 0x0000000c0a02722b */ /* 0x000fd40000000002 */
[----:B------:R-:W-:-:S05]  /*0170*/  FFMA R10, RZ, R7, R3 ;  /* 0x00000007ff0a7223 */ /* 0x000fca0000000003 */
[----:B------:R-:W-:-:S13]  /*0180*/  FSETP.GT.AND P0, PT, |R10|, 1.469367938527859385e-39, PT ;  /* 0x001000000a00780b */ /* 0x000fda0003f04200 */
[----:B---3--:R-:W-:Y:S05]  /*0190*/  @P0 BRA P1, `(.L_x_1) ;  /* 0x0000000000140947 */ /* 0x008fea0000800000 */
[----:B------:R-:W-:Y:S01]  /*01a0*/  IMAD.MOV.U32 R3, RZ, RZ, R9 ;  /* 0x000000ffff037224 */ /* 0x000fe200078e0009 */
[----:B------:R-:W-:Y:S01]  /*01b0*/  MOV R14, 0x1f0 ;  /* 0x000001f0000e7802 */ /* 0x000fe20000000f00 */
[----:B------:R-:W-:Y:S02]  /*01c0*/  IMAD.MOV.U32 R2, RZ, RZ, R8 ;  /* 0x000000ffff027224 */ /* 0x000fe400078e0008 */
[----:B------:R-:W-:-:S07]  /*01d0*/  IMAD.MOV.U32 R9, RZ, RZ, R7 ;  /* 0x000000ffff097224 */ /* 0x000fce00078e0007 */
[----:B------:R-:W-:Y:S05]  /*01e0*/  CALL.REL.NOINC `($__internal_0_$__cuda_sm20_div_rn_f64_full) ;  /* 0x0000000800687944 */ /* 0x000fea0003c00000 */
.L_x_1:
[----:B------:R-:W-:Y:S05]  /*01f0*/  BSYNC.RECONVERGENT B0 ;  /* 0x0000000000007941 */ /* 0x000fea0003800200 */
.L_x_0:
[----:B------:R-:W0:Y:S01]  /*0200*/  LDCU UR5, c[0x0][0x380] ;  /* 0x00007000ff0577ac */ /* 0x000e220008000800 */
[----:B------:R-:W-:Y:S01]  /*0210*/  IMAD.MOV.U32 R10, RZ, RZ, 0x1 ;  /* 0x00000001ff0a7424 */ /* 0x000fe200078e00ff */
[----:B0-----:R-:W0:Y:S02]  /*0220*/  I2F.F64 R6, UR5 ;  /* 0x0000000500067d12 */ /* 0x001e240008201c00 */
[----:B0-----:R-:W-:-:S08]  /*0230*/  DMUL R8, R6, 0.5 ;  /* 0x3fe0000006087828 */ /* 0x001fd00000000000 */
[----:B------:R-:W-:-:S06]  /*0240*/  DMUL R6, R4, R8 ;  /* 0x0000000804067228 */ /* 0x000fcc0000000000 */
[----:B------:R-:W0:Y:S02]  /*0250*/  MUFU.RCP64H R11, R7 ;  /* 0x00000007000b7308 */ /* 0x000e240000001800 */
[----:B0-----:R-:W-:-:S08]  /*0260*/  DFMA R4, -R6, R10, 1 ;  /* 0x3ff000000604742b */ /* 0x001fd0000000010a */
[----:B------:R-:W-:Y:S02]  /*0270*/  DFMA R12, R4, R4, R4 ;  /* 0x00000004040c722b */ /* 0x000fe40000000004 */
[----:B------:R-:W0:Y:S06]  /*0280*/  I2F.F64.U32 R4, UR4 ;  /* 0x0000000400047d12 */ /* 0x000e2c0008201800 */
[----:B------:R-:W-:-:S08]  /*0290*/  DFMA R12, R10, R12, R10 ;  /* 0x0000000c0a0c722b */ /* 0x000fd0000000000a */
[----:B------:R-:W-:Y:S02]  /*02a0*/  DFMA R10, -R6, R12, 1 ;  /* 0x3ff00000060a742b */ /* 0x000fe4000000010c */
[----:B0-----:R-:W-:-:S06]  /*02b0*/  DADD R8, R4, -R8 ;  /* 0x0000000004087229 */ /* 0x001fcc0000000808 */
[----:B------:R-:W-:-:S04]  /*02c0*/  DFMA R10, R12, R10, R12 ;  /* 0x0000000a0c0a722b */ /* 0x000fc8000000000c */
[----:B------:R-:W-:-:S04]  /*02d0*/  FSETP.GEU.AND P1, PT, |R9|, 6.5827683646048100446e-37, PT ;  /* 0x036000000900780b */ /* 0x000fc80003f2e200 */
[----:B------:R-:W-:-:S08]  /*02e0*/  DMUL R4, R8, R10 ;  /* 0x0000000a08047228 */ /* 0x000fd00000000000 */
[----:B------:R-:W-:-:S08]  /*02f0*/  DFMA R12, -R6, R4, R8 ;  /* 0x00000004060c722b */ /* 0x000fd00000000108 */
[----:B------:R-:W-:Y:S02]  /*0300*/  DFMA R4, R10, R12, R4 ;  /* 0x0000000c0a04722b */ /* 0x000fe40000000004 */
[----:B------:R0:W1:Y:S08]  /*0310*/  F2F.F32.F64 R12, R2 ;  /* 0x00000002000c7310 */ /* 0x0000700000301000 */
[----:B------:R-:W-:-:S05]  /*0320*/  FFMA R10, RZ, R7, R5 ;  /* 0x00000007ff0a7223 */ /* 0x000fca0000000005 */
[----:B------:R-:W-:-:S13]  /*0330*/  FSETP.GT.AND P0, PT, |R10|, 1.469367938527859385e-39, PT ;  /* 0x001000000a00780b */ /* 0x000fda0003f04200 */
[----:B01----:R-:W-:Y:S05]  /*0340*/  @P0 BRA P1, `(.L_x_2) ;  /* 0x00000000001c0947 */ /* 0x003fea0000800000 */
[----:B------:R-:W-:Y:S01]  /*0350*/  IMAD.MOV.U32 R3, RZ, RZ, R9 ;  /* 0x000000ffff037224 */ /* 0x000fe200078e0009 */
[----:B------:R-:W-:Y:S01]  /*0360*/  MOV R2, R8 ;  /* 0x0000000800027202 */ /* 0x000fe20000000f00 */
[----:B------:R-:W-:Y:S01]  /*0370*/  IMAD.MOV.U32 R9, RZ, RZ, R7 ;  /* 0x000000ffff097224 */ /* 0x000fe200078e0007 */
[----:B------:R-:W-:-:S07]  /*0380*/  MOV R14, 0x3a0 ;  /* 0x000003a0000e7802 */ /* 0x000fce0000000f00 */
[----:B------:R-:W-:Y:S05]  /*0390*/  CALL.REL.NOINC `($__internal_0_$__cuda_sm20_div_rn_f64_full) ;  /* 0x0000000400fc7944 */ /* 0x000fea0003c00000 */
[----:B------:R-:W-:Y:S02]  /*03a0*/  IMAD.MOV.U32 R4, RZ, RZ, R2 ;  /* 0x000000ffff047224 */ /* 0x000fe400078e0002 */
[----:B------:R-:W-:-:S07]  /*03b0*/  IMAD.MOV.U32 R5, RZ, RZ, R3 ;  /* 0x000000ffff057224 */ /* 0x000fce00078e0003 */
.L_x_2:
[----:B------:R-:W0:Y:S01]  /*03c0*/  F2F.F32.F64 R4, R4 ;  /* 0x0000000400047310 */ /* 0x000e220000301000 */
[----:B------:R-:W-:Y:S01]  /*03d0*/  UMOV UR6, 0x40000000 ;  /* 0x4000000000067882 */ /* 0x000fe20000000000 */
[----:B------:R-:W-:Y:S01]  /*03e0*/  UMOV UR7, 0x3f847ae1 ;  /* 0x3f847ae100077882 */ /* 0x000fe20000000000 */
[----:B------:R-:W-:Y:S05]  /*03f0*/  BSSY.RECONVERGENT B0, `(.L_x_3) ;  /* 0x0000069000007945 */ /* 0x000fea0003800200 */
[----:B------:R-:W1:Y:S08]  /*0400*/  F2I.TRUNC.NTZ R12, R12 ;  /* 0x0000000c000c7305 */ /* 0x000e70000020f100 */
[----:B0-----:R-:W0:Y:S08]  /*0410*/  F2I.TRUNC.NTZ R9, R4 ;  /* 0x0000000400097305 */ /* 0x001e30000020f100 */
[----:B-1----:R1:W2:Y:S01]  /*0420*/  I2F.F64 R2, R12 ;  /* 0x0000000c00027312 */ /* 0x0022a20000201c00 */
[----:B0-----:R-:W-:-:S07]  /*0430*/  IADD3 R8, PT, PT, R12, R9, RZ ;  /* 0x000000090c087210 */ /* 0x001fce0007ffe0ff */
[----:B------:R-:W0:Y:S01]  /*0440*/  I2F.F64 R6, R9 ;  /* 0x0000000900067312 */ /* 0x000e220000201c00 */
[----:B------:R-:W-:Y:S02]  /*0450*/  IMAD.IADD R11, R12, 0x1, -R9 ;  /* 0x000000010c0b7824 */ /* 0x000fe400078e0a09 */
[----:B-1----:R-:W-:Y:S02]  /*0460*/  IMAD.MOV.U32 R12, RZ, RZ, 0xff ;  /* 0x000000ffff0c7424 */ /* 0x002fe400078e00ff */
[----:B------:R-:W-:Y:S01]  /*0470*/  IMAD R8, R8, R11, RZ ;  /* 0x0000000b08087224 */ /* 0x000fe200078e02ff */
[----:B--2---:R-:W-:-:S04]  /*0480*/  DADD R2, R2, R2 ;  /* 0x0000000002027229 */ /* 0x004fc80000000002 */
[----:B------:R-:W-:-:S04]  /*0490*/  I2FP.F32.S32 R8, R8 ;  /* 0x0000000800087245 */ /* 0x000fc80000201400 */
[----:B0-----:R-:W-:Y:S01]  /*04a0*/  DFMA R2, R2, R6, UR6 ;  /* 0x0000000602027e2b */ /* 0x001fe20008000006 */
[----:B------:R-:W-:Y:S01]  /*04b0*/  FADD R8, R8, 0.28499999642372131348 ;  /* 0x3e91eb8508087421 */ /* 0x000fe20000000000 */
[----:B------:R-:W0:Y:S05]  /*04c0*/  LDCU.64 UR6, c[0x0][0x358] ;  /* 0x00006b00ff0677ac */ /* 0x000e2a0008000a00 */
[----:B------:R-:W1:Y:S08]  /*04d0*/  F2I.TRUNC.NTZ R8, R8 ;  /* 0x0000000800087305 */ /* 0x000e70000020f100 */
[----:B------:R-:W2:Y:S01]  /*04e0*/  F2F.F32.F64 R2, R2 ;  /* 0x0000000200027310 */ /* 0x000ea20000301000 */
[----:B-1----:R-:W-:-:S07]  /*04f0*/  IMAD R5, R8, R8, RZ ;  /* 0x0000000808057224 */ /* 0x002fce00078e02ff */
[----:B--2---:R-:W1:Y:S02]  /*0500*/  F2I.TRUNC.NTZ R4, R2 ;  /* 0x0000000200047305 */ /* 0x004e64000020f100 */
[----:B-1----:R-:W-:-:S05]  /*0510*/  IMAD R5, R4, R4, R5 ;  /* 0x0000000404057224 */ /* 0x002fca00078e0205 */
[----:B------:R-:W-:-:S13]  /*0520*/  ISETP.GT.U32.AND P0, PT, R5, 0x1, PT ;  /* 0x000000010500780c */ /* 0x000fda0003f04070 */
[----:B0-----:R-:W-:Y:S05]  /*0530*/  @P0 BRA `(.L_x_4) ;  /* 0x00000004004c0947 */ /* 0x001fea0003800000 */
[----:B------:R-:W-:Y:S01]  /*0540*/  IMAD.MOV.U32 R11, RZ, RZ, R4 ;  /* 0x000000ffff0b7224 */ /* 0x000fe200078e0004 */
[----:B------:R-:W-:Y:S01]  /*0550*/  MOV R5, 0xff ;  /* 0x000000ff00057802 */ /* 0x000fe20000000f00 */
[----:B------:R-:W-:Y:S02]  /*0560*/  IMAD.MOV.U32 R10, RZ, RZ, R8 ;  /* 0x000000ffff0a7224 */ /* 0x000fe400078e0008 */
[----:B------:R-:W-:-:S07]  /*0570*/  IMAD.MOV.U32 R4, RZ, RZ, RZ ;  /* 0x000000ffff047224 */ /* 0x000fce00078e00ff */
.L_x_8:
[----:B------:R-:W0:Y:S01]  /*0580*/  I2F.F64 R2, R10 ;  /* 0x0000000a00027312 */ /* 0x000e220000201c00 */
[C---:B------:R-:W-:Y:S01]  /*0590*/  IADD3 R13, PT, PT, -R11.reuse, R10, RZ ;  /* 0x0000000a0b0d7210 */ /* 0x040fe20007ffe1ff */
[----:B------:R-:W-:-:S04]  /*05a0*/  IMAD.IADD R12, R11, 0x1, R10 ;  /* 0x000000010b0c7824 */ /* 0x000fc800078e020a */
[----:B------:R-:W-:Y:S02]  /*05b0*/  IMAD R12, R12, R13, RZ ;  /* 0x0000000d0c0c7224 */ /* 0x000fe400078e02ff */
[----:B------:R-:W1:Y:S03]  /*05c0*/  I2F.F64 R8, R11 ;  /* 0x0000000b00087312 */ /* 0x000e660000201c00 */
[----:B------:R-:W-:Y:S01]  /*05d0*/  I2FP.F32.S32 R12, R12 ;  /* 0x0000000c000c7245 */ /* 0x000fe20000201400 */
[----:B0-----:R-:W-:-:S04]  /*05e0*/  DADD R6, R2, R2 ;  /* 0x0000000002067229 */ /* 0x001fc80000000002 */
[----:B------:R-:W-:Y:S01]  /*05f0*/  FADD R12, R12, 0.28499999642372131348 ;  /* 0x3e91eb850c0c7421 */ /* 0x000fe20000000000 */
[----:B------:R-:W-:Y:S02]  /*0600*/  IMAD.MOV.U32 R2, RZ, RZ, 0x40000000 ;  /* 0x40000000ff027424 */ /* 0x000fe400078e00ff */
[----:B------:R-:W-:-:S03]  /*0610*/  IMAD.MOV.U32 R3, RZ, RZ, 0x3f847ae1 ;  /* 0x3f847ae1ff037424 */ /* 0x000fc600078e00ff */
[----:B------:R-:W0:Y:S03]  /*0620*/  F2I.TRUNC.NTZ R12, R12 ;  /* 0x0000000c000c7305 */ /* 0x000e26000020f100 */
[----:B-1----:R-:W-:-:S10]  /*0630*/  DFMA R6, R6, R8, R2 ;  /* 0x000000080606722b */ /* 0x002fd40000000002 */
[----:B------:R-:W1:Y:S01]  /*0640*/  F2F.F32.F64 R6, R6 ;  /* 0x0000000600067310 */ /* 0x000e620000301000 */
[----:B0-----:R-:W-:-:S07]  /*0650*/  IMAD R8, R12, R12, RZ ;  /* 0x0000000c0c087224 */ /* 0x001fce00078e02ff */
[----:B-1----:R-:W0:Y:S02]  /*0660*/  F2I.TRUNC.NTZ R13, R6 ;  /* 0x00000006000d7305 */ /* 0x002e24000020f100 */
[----:B0-----:R-:W-:-:S05]  /*0670*/  IMAD R8, R13, R13, R8 ;  /* 0x0000000d0d087224 */ /* 0x001fca00078e0208 */
[----:B------:R-:W-:-:S13]  /*0680*/  ISETP.GT.U32.AND P0, PT, R8, 0x1, PT ;  /* 0x000000010800780c */ /* 0x000fda0003f04070 */
[----:B------:R-:W-:Y:S05]  /*0690*/  @P0 BRA `(.L_x_5) ;  /* 0x0000000000f00947 */ /* 0x000fea0003800000 */
[----:B------:R-:W0:Y:S01]  /*06a0*/  I2F.F64 R6, R12 ;  /* 0x0000000c00067312 */ /* 0x000e220000201c00 */
[C-C-:B------:R-:W-:Y:S02]  /*06b0*/  IMAD.IADD R10, R12.reuse, 0x1, R13.reuse ;  /* 0x000000010c0a7824 */ /* 0x140fe400078e020d */
[----:B------:R-:W-:-:S04]  /*06c0*/  IMAD.IADD R11, R12, 0x1, -R13 ;  /* 0x000000010c0b7824 */ /* 0x000fc800078e0a0d */
[----:B------:R-:W-:Y:S01]  /*06d0*/  IMAD R10, R10, R11, RZ ;  /* 0x0000000b0a0a7224 */ /* 0x000fe200078e02ff */
[----:B------:R-:W1:Y:S04]  /*06e0*/  I2F.F64 R8, R13 ;  /* 0x0000000d00087312 */ /* 0x000e680000201c00 */
[----:B------:R-:W-:Y:S01]  /*06f0*/  I2FP.F32.S32 R10, R10 ;  /* 0x0000000a000a7245 */ /* 0x000fe20000201400 */
[----:B0-----:R-:W-:-:S04]  /*0700*/  DADD R6, R6, R6 ;  /* 0x0000000006067229 */ /* 0x001fc80000000006 */
[----:B------:R-:W-:-:S04]  /*0710*/  FADD R10, R10, 0.28499999642372131348 ;  /* 0x3e91eb850a0a7421 */ /* 0x000fc80000000000 */
[----:B------:R-:W0:Y:S01]  /*0720*/  F2I.TRUNC.NTZ R14, R10 ;  /* 0x0000000a000e7305 */ /* 0x000e22000020f100 */
[----:B-1----:R-:W-:-:S10]  /*0730*/  DFMA R6, R6, R8, R2 ;  /* 0x000000080606722b */ /* 0x002fd40000000002 */
[----:B------:R-:W1:Y:S01]  /*0740*/  F2F.F32.F64 R6, R6 ;  /* 0x0000000600067310 */ /* 0x000e620000301000 */
[----:B0-----:R-:W-:-:S07]  /*0750*/  IMAD R8, R14, R14, RZ ;  /* 0x0000000e0e087224 */ /* 0x001fce00078e02ff */
[----:B-1----:R-:W0:Y:S02]  /*0760*/  F2I.TRUNC.NTZ R15, R6 ;  /* 0x00000006000f7305 */ /* 0x002e24000020f100 */
[----:B0-----:R-:W-:-:S05]  /*0770*/  IMAD R8, R15, R15, R8 ;  /* 0x0000000f0f087224 */ /* 0x001fca00078e0208 */
[----:B------:R-:W-:-:S13]  /*0780*/  ISETP.GT.U32.AND P0, PT, R8, 0x1, PT ;  /* 0x000000010800780c */ /* 0x000fda0003f04070 */
[----:B------:R-:W-:Y:S05]  /*0790*/  @P0 BRA `(.L_x_6) ;  /* 0x0000000000a80947 */ /* 0x000fea0003800000 */
[----:B------:R-:W-:-:S04]  /*07a0*/  IADD3 R12, P1, PT, R5, -0x3, RZ ;  /* 0xfffffffd050c7810 */ /* 0x000fc80007f3e0ff */
[----:B------:R-:W-:Y:S02]  /*07b0*/  ISETP.NE.U32.AND P0, PT, R12, RZ, PT ;  /* 0x000000ff0c00720c */ /* 0x000fe40003f05070 */
[----:B------:R-:W-:-:S04]  /*07c0*/  IADD3.X R6, PT, PT, R4, -0x1, RZ, P1, !PT ;  /* 0xffffffff04067810 */ /* 0x000fc80000ffe4ff */
[----:B------:R-:W-:Y:S01]  /*07d0*/  ISETP.NE.AND.EX P0, PT, R6, RZ, PT, P0 ;  /* 0x000000ff0600720c */ /* 0x000fe20003f05300 */
[----:B------:R-:W-:-:S12]  /*07e0*/  IMAD.MOV.U32 R6, RZ, RZ, RZ ;  /* 0x000000ffff067224 */ /* 0x000fd800078e00ff */
[----:B------:R-:W-:Y:S05]  /*07f0*/  @!P0 BRA `(.L_x_7) ;  /* 0x0000000000a08947 */ /* 0x000fea0003800000 */
[----:B------:R-:W0:Y:S01]  /*0800*/  I2F.F64 R6, R14 ;  /* 0x0000000e00067312 */ /* 0x000e220000201c00 */
[C---:B------:R-:W-:Y:S01]  /*0810*/  IADD3 R11, PT, PT, R14.reuse, -R15, RZ ;  /* 0x8000000f0e0b7210 */ /* 0x040fe20007ffe0ff */
[----:B------:R-:W-:-:S04]  /*0820*/  IMAD.IADD R10, R14, 0x1, R15 ;  /* 0x000000010e0a7824 */ /* 0x000fc800078e020f */
[----:B------:R-:W-:Y:S02]  /*0830*/  IMAD R10, R10, R11, RZ ;  /* 0x0000000b0a0a7224 */ /* 0x000fe400078e02ff */
[----:B------:R-:W1:Y:S03]  /*0840*/  I2F.F64 R8, R15 ;  /* 0x0000000f00087312 */ /* 0x000e660000201c00 */
        /* <DEDUP_REMOVED lines=12> */
[--C-:B------:R-:W-:Y:S01]  /*0910*/  IMAD.IADD R10, R13, 0x1, R14.reuse ;  /* 0x000000010d0a7824 */ /* 0x100fe200078e020e */
[----:B------:R-:W-:Y:S01]  /*0920*/  IADD3 R5, P1, PT, R5, -0x4, RZ ;  /* 0xfffffffc05057810 */ /* 0x000fe20007f3e0ff */
[----:B------:R-:W-:-:S03]  /*0930*/  IMAD.IADD R11, R13, 0x1, -R14 ;  /* 0x000000010d0b7824 */ /* 0x000fc600078e0a0e */
[----:B------:R-:W-:Y:S01]  /*0940*/  IADD3.X R4, PT, PT, R4, -0x1, RZ, P1, !PT ;  /* 0xffffffff04047810 */ /* 0x000fe20000ffe4ff */
[----:B------:R-:W-:Y:S01]  /*0950*/  IMAD R10, R10, R11, RZ ;  /* 0x0000000b0a0a7224 */ /* 0x000fe200078e02ff */
[----:B------:R-:W1:Y:S04]  /*0960*/  I2F.F64 R8, R14 ;  /* 0x0000000e00087312 */ /* 0x000e680000201c00 */
[----:B------:R-:W-:Y:S01]  /*0970*/  I2FP.F32.S32 R10, R10 ;  /* 0x0000000a000a7245 */ /* 0x000fe20000201400 */
[----:B0-----:R-:W-:-:S04]  /*0980*/  DADD R6, R6, R6 ;  /* 0x0000000006067229 */ /* 0x001fc80000000006 */
[----:B------:R-:W-:-:S04]  /*0990*/  FADD R10, R10, 0.28499999642372131348 ;  /* 0x3e91eb850a0a7421 */ /* 0x000fc80000000000 */
[----:B-1----:R-:W-:Y:S02]  /*09a0*/  DFMA R6, R6, R8, R2 ;  /* 0x000000080606722b */ /* 0x002fe40000000002 */
[----:B------:R-:W0:Y:S08]  /*09b0*/  F2I.TRUNC.NTZ R10, R10 ;  /* 0x0000000a000a7305 */ /* 0x000e30000020f100 */
[----:B------:R-:W1:Y:S01]  /*09c0*/  F2F.F32.F64 R6, R6 ;  /* 0x0000000600067310 */ /* 0x000e620000301000 */
[----:B0-----:R-:W-:-:S07]  /*09d0*/  IMAD R2, R10, R10, RZ ;  /* 0x0000000a0a027224 */ /* 0x001fce00078e02ff */
[----:B-1----:R-:W0:Y:S02]  /*09e0*/  F2I.TRUNC.NTZ R11, R6 ;  /* 0x00000006000b7305 */ /* 0x002e24000020f100 */
[----:B0-----:R-:W-:-:S05]  /*09f0*/  IMAD R2, R11, R11, R2 ;  /* 0x0000000b0b027224 */ /* 0x001fca00078e0202 */
[----:B------:R-:W-:-:S13]  /*0a00*/  ISETP.GT.U32.AND P0, PT, R2, 0x1, PT ;  /* 0x000000010200780c */ /* 0x000fda0003f04070 */
[----:B------:R-:W-:Y:S05]  /*0a10*/  @!P0 BRA `(.L_x_8) ;  /* 0xfffffff800d88947 */ /* 0x000fea000383ffff */
[----:B------:R-:W-:Y:S01]  /*0a20*/  IMAD.MOV.U32 R12, RZ, RZ, R5 ;  /* 0x000000ffff0c7224 */ /* 0x000fe200078e0005 */
[----:B------:R-:W-:Y:S06]  /*0a30*/  BRA `(.L_x_4) ;  /* 0x00000000000c7947 */ /* 0x000fec0003800000 */
.L_x_6:
[----:B------:R-:W-:Y:S01]  /*0a40*/  VIADD R12, R5, 0xfffffffe ;  /* 0xfffffffe050c7836 */ /* 0x000fe20000000000 */
[----:B------:R-:W-:Y:S06]  /*0a50*/  BRA `(.L_x_4) ;  /* 0x0000000000047947 */ /* 0x000fec0003800000 */
.L_x_5:
[----:B------:R-:W-:-:S07]  /*0a60*/  IADD3 R12, PT, PT, R5, -0x1, RZ ;  /* 0xffffffff050c7810 */ /* 0x000fce0007ffe0ff */
.L_x_4:
[----:B------:R-:W-:-:S07]  /*0a70*/  IMAD.MOV.U32 R6, RZ, RZ, R12 ;  /* 0x000000ffff067224 */ /* 0x000fce00078e000c */
.L_x_7:
[----:B------:R-:W-:Y:S05]  /*0a80*/  BSYNC.RECONVERGENT B0 ;  /* 0x0000000000007941 */ /* 0x000fea0003800200 */
.L_x_3:
[----:B------:R-:W0:Y:S01]  /*0a90*/  LDC R7, c[0x0][0x380] ;  /* 0x0000e000ff077b82 */ /* 0x000e220000000800 */
[C---:B------:R-:W-:Y:S01]  /*0aa0*/  IMAD R5, R6.reuse, 0x800, R6 ;  /* 0x0000080006057824 */ /* 0x040fe200078e0206 */
[----:B------:R-:W-:Y:S01]  /*0ab0*/  UMOV UR5, 0x3340 ;  /* 0x0000334000057882 */ /* 0x000fe20000000000 */
[----:B------:R-:W-:Y:S01]  /*0ac0*/  IMAD.SHL.U32 R6, R6, 0x8, RZ ;  /* 0x0000000806067824 */ /* 0x000fe200078e00ff */
[----:B------:R-:W-:-:S03]  /*0ad0*/  MOV R9, UR5 ;  /* 0x0000000500097c02 */ /* 0x000fc60008000f00 */
[----:B------:R-:W-:Y:S01]  /*0ae0*/  IMAD.U32 R4, R5, 0x400, R6 ;  /* 0x0000040005047824 */ /* 0x000fe200078e0006 */
[----:B------:R-:W1:Y:S01]  /*0af0*/  LDC.64 R2, c[0x0][0x390] ;  /* 0x0000e400ff027b82 */ /* 0x000e620000000a00 */
[----:B------:R-:W-:-:S03]  /*0b00*/  PRMT R9, R6, R9, 0xffff ;  /* 0x0000ffff06097416 */ /* 0x000fc60000000009 */
[--C-:B------:R-:W-:Y:S02]  /*0b10*/  SHF.R.U32.HI R5, RZ, 0x10, R4.reuse ;  /* 0x00000010ff057819 */ /* 0x100fe40000011604 */
[----:B------:R-:W-:-:S04]  /*0b20*/  SHF.R.U32.HI R4, RZ, 0x8, R4 ;  /* 0x00000008ff047819 */ /* 0x000fc80000011604 */
[----:B------:R-:W-:-:S04]  /*0b30*/  PRMT R4, R5, 0x3340, R4 ;  /* 0x0000334005047816 */ /* 0x000fc80000000004 */
[----:B------:R-:W-:Y:S01]  /*0b40*/  PRMT R9, R4, 0x5410, R9 ;  /* 0x0000541004097816 */ /* 0x000fe20000000009 */
[----:B0-----:R-:W-:-:S04]  /*0b50*/  IMAD R7, R0, R7, UR4 ;  /* 0x0000000400077e24 */ /* 0x001fc8000f8e0207 */
[----:B-1----:R-:W-:-:S05]  /*0b60*/  IMAD.WIDE R2, R7, 0x4, R2 ;  /* 0x0000000407027825 */ /* 0x002fca00078e0202 */
[----:B------:R-:W-:Y:S01]  /*0b70*/  STG.E desc[UR6][R2.64], R9 ;  /* 0x0000000902007986 */ /* 0x000fe2000c101906 */
[----:B------:R-:W-:Y:S05]  /*0b80*/  EXIT ;  /* 0x000000000000794d */ /* 0x000fea0003800000 */
        .weak           $__internal_0_$__cuda_sm20_div_rn_f64_full
        .type           $__internal_0_$__cuda_sm20_div_rn_f64_full,@function
        .size           $__internal_0_$__cuda_sm20_div_rn_f64_full,(.L_x_15 - $__internal_0_$__cuda_sm20_div_rn_f64_full)
$__internal_0_$__cuda_sm20_div_rn_f64_full:
[C---:B------:R-:W-:Y:S01]  /*0b90*/  FSETP.GEU.AND P0, PT, |R9|.reuse, 1.469367938527859385e-39, PT ;  /* 0x001000000900780b */ /* 0x040fe20003f0e200 */
[--C-:B------:R-:W-:Y:S01]  /*0ba0*/  IMAD.MOV.U32 R8, RZ, RZ, R6.reuse ;  /* 0x000000ffff087224 */ /* 0x100fe200078e0006 */
[----:B------:R-:W-:Y:S01]  /*0bb0*/  LOP3.LUT R10, R9, 0x800fffff, RZ, 0xc0, !PT ;  /* 0x800fffff090a7812 */ /* 0x000fe200078ec0ff */
[----:B------:R-:W-:Y:S01]  /*0bc0*/  IMAD.MOV.U32 R7, RZ, RZ, R3 ;  /* 0x000000ffff077224 */ /* 0x000fe200078e0003 */
[----:B------:R-:W-:Y:S01]  /*0bd0*/  MOV R16, 0x1 ;  /* 0x0000000100107802 */ /* 0x000fe20000000f00 */
[----:B------:R-:W-:Y:S01]  /*0be0*/  IMAD.MOV.U32 R13, RZ, RZ, 0x1ca00000 ;  /* 0x1ca00000ff0d7424 */ /* 0x000fe200078e00ff */
[----:B------:R-:W-:Y:S01]  /*0bf0*/  LOP3.LUT R11, R10, 0x3ff00000, RZ, 0xfc, !PT ;  /* 0x3ff000000a0b7812 */ /* 0x000fe200078efcff */
[----:B------:R-:W-:Y:S01]  /*0c00*/  IMAD.MOV.U32 R10, RZ, RZ, R6 ;  /* 0x000000ffff0a7224 */ /* 0x000fe200078e0006 */
[C---:B------:R-:W-:Y:S01]  /*0c10*/  FSETP.GEU.AND P2, PT, |R7|.reuse, 1.469367938527859385e-39, PT ;  /* 0x001000000700780b */ /* 0x040fe20003f4e200 */
[----:B------:R-:W-:Y:S01]  /*0c20*/  IMAD.MOV.U32 R6, RZ, RZ, R2 ;  /* 0x000000ffff067224 */ /* 0x000fe200078e0002 */
[----:B------:R-:W-:Y:S01]  /*0c30*/  LOP3.LUT R15, R7, 0x7ff00000, RZ, 0xc0, !PT ;  /* 0x7ff00000070f7812 */ /* 0x000fe200078ec0ff */
[----:B------:R-:W-:Y:S01]  /*0c40*/  BSSY.RECONVERGENT B1, `(.L_x_9) ;  /* 0x0000050000017945 */ /* 0x000fe20003800200 */
[----:B------:R-:W-:Y:S01]  /*0c50*/  LOP3.LUT R20, R9, 0x7ff00000, RZ, 0xc0, !PT ;  /* 0x7ff0000009147812 */ /* 0x000fe200078ec0ff */
[----:B------:R-:W-:-:S03]  /*0c60*/  @!P0 DMUL R10, R8, 8.98846567431157953865e+307 ;  /* 0x7fe00000080a8828 */ /* 0x000fc60000000000 */
[----:B------:R-:W-:-:S03]  /*0c70*/  ISETP.GE.U32.AND P1, PT, R15, R20, PT ;  /* 0x000000140f00720c */ /* 0x000fc60003f26070 */
[----:B------:R-:W0:Y:S02]  /*0c80*/  MUFU.RCP64H R17, R11 ;  /* 0x0000000b00117308 */ /* 0x000e240000001800 */
[----:B------:R-:W-:-:S04]  /*0c90*/  @!P2 LOP3.LUT R18, R9, 0x7ff00000, RZ, 0xc0, !PT ;  /* 0x7ff000000912a812 */ /* 0x000fc800078ec0ff */
[----:B------:R-:W-:-:S04]  /*0ca0*/  @!P2 ISETP.GE.U32.AND P3, PT, R15, R18, PT ;  /* 0x000000120f00a20c */ /* 0x000fc80003f66070 */
[----:B------:R-:W-:-:S04]  /*0cb0*/  @!P2 SEL R19, R13, 0x63400000, !P3 ;  /* 0x634000000d13a807 */ /* 0x000fc80005800000 */
[----:B------:R-:W-:Y:S01]  /*0cc0*/  @!P2 LOP3.LUT R22, R19, 0x80000000, R7, 0xf8, !PT ;  /* 0x800000001316a812 */ /* 0x000fe200078ef807 */
[----:B0-----:R-:W-:-:S03]  /*0cd0*/  DFMA R2, R16, -R10, 1 ;  /* 0x3ff000001002742b */ /* 0x001fc6000000080a */
[----:B------:R-:W-:Y:S01]  /*0ce0*/  @!P2 LOP3.LUT R23, R22, 0x100000, RZ, 0xfc, !PT ;  /* 0x001000001617a812 */ /* 0x000fe200078efcff */
[----:B------:R-:W-:-:S04]  /*0cf0*/  @!P2 IMAD.MOV.U32 R22, RZ, RZ, RZ ;  /* 0x000000ffff16a224 */ /* 0x000fc800078e00ff */
[----:B------:R-:W-:-:S08]  /*0d00*/  DFMA R2, R2, R2, R2 ;  /* 0x000000020202722b */ /* 0x000fd00000000002 */
[----:B------:R-:W-:Y:S01]  /*0d10*/  DFMA R16, R16, R2, R16 ;  /* 0x000000021010722b */ /* 0x000fe20000000010 */
[----:B------:R-:W-:Y:S01]  /*0d20*/  SEL R3, R13, 0x63400000, !P1 ;  /* 0x634000000d037807 */ /* 0x000fe20004800000 */
[----:B------:R-:W-:-:S03]  /*0d30*/  IMAD.MOV.U32 R2, RZ, RZ, R6 ;  /* 0x000000ffff027224 */ /* 0x000fc600078e0006 */
[----:B------:R-:W-:-:S03]  /*0d40*/  LOP3.LUT R3, R3, 0x800fffff, R7, 0xf8, !PT ;  /* 0x800fffff03037812 */ /* 0x000fc600078ef807 */
[----:B------:R-:W-:-:S03]  /*0d50*/  DFMA R18, R16, -R10, 1 ;  /* 0x3ff000001012742b */ /* 0x000fc6000000080a */
[----:B------:R-:W-:Y:S01]  /*0d60*/  @!P2 DFMA R2, R2, 2, -R22 ;  /* 0x400000000202a82b */ /* 0x000fe20000000816 */
[----:B------:R-:W-:Y:S01]  /*0d70*/  IMAD.MOV.U32 R22, RZ, RZ, R15 ;  /* 0x000000ffff167224 */ /* 0x000fe200078e000f */
[----:B------:R-:W-:-:S03]  /*0d80*/  MOV R23, R20 ;  /* 0x0000001400177202 */ /* 0x000fc60000000f00 */
[----:B------:R-:W-:Y:S01]  /*0d90*/  DFMA R16, R16, R18, R16 ;  /* 0x000000121010722b */ /* 0x000fe20000000010 */
[----:B------:R-:W-:-:S04]  /*0da0*/  @!P0 LOP3.LUT R23, R11, 0x7ff00000, RZ, 0xc0, !PT ;  /* 0x7ff000000b178812 */ /* 0x000fc800078ec0ff */
[----:B------:R-:W-:Y:S01]  /*0db0*/  @!P2 LOP3.LUT R22, R3, 0x7ff00000, RZ, 0xc0, !PT ;  /* 0x7ff000000316a812 */ /* 0x000fe200078ec0ff */
[----:B------:R-:W-:Y:S02]  /*0dc0*/  VIADD R25, R23, 0xffffffff ;  /* 0xffffffff17197836 */ /* 0x000fe40000000000 */
[----:B------:R-:W-:Y:S02]  /*0dd0*/  DMUL R18, R16, R2 ;  /* 0x0000000210127228 */ /* 0x000fe40000000000 */
[----:B------:R-:W-:-:S05]  /*0de0*/  VIADD R24, R22, 0xffffffff ;  /* 0xffffffff16187836 */ /* 0x000fca0000000000 */
[----:B------:R-:W-:Y:S01]  /*0df0*/  ISETP.GT.U32.AND P0, PT, R24, 0x7feffffe, PT ;  /* 0x7feffffe1800780c */ /* 0x000fe20003f04070 */
[----:B------:R-:W-:-:S03]  /*0e00*/  DFMA R20, R18, -R10, R2 ;  /* 0x8000000a1214722b */ /* 0x000fc60000000002 */
[----:B------:R-:W-:-:S05]  /*0e10*/  ISETP.GT.U32.OR P0, PT, R25, 0x7feffffe, P0 ;  /* 0x7feffffe1900780c */ /* 0x000fca0000704470 */
[----:B------:R-:W-:-:S08]  /*0e20*/  DFMA R16, R16, R20, R18 ;  /* 0x000000141010722b */ /* 0x000fd00000000012 */
[----:B------:R-:W-:Y:S05]  /*0e30*/  @P0 BRA `(.L_x_10) ;  /* 0x00000000006c0947 */ /* 0x000fea0003800000 */
[----:B------:R-:W-:-:S04]  /*0e40*/  LOP3.LUT R18, R9, 0x7ff00000, RZ, 0xc0, !PT ;  /* 0x7ff0000009127812 */ /* 0x000fc800078ec0ff */
[CC--:B------:R-:W-:Y:S02]  /*0e50*/  VIADDMNMX R6, R15.reuse, -R18.reuse, 0xb9600000, !PT ;  /* 0xb96000000f067446 */ /* 0x0c0fe40007800912 */
[----:B------:R-:W-:Y:S02]  /*0e60*/  ISETP.GE.U32.AND P0, PT, R15, R18, PT ;  /* 0x000000120f00720c */ /* 0x000fe40003f06070 */
[----:B------:R-:W-:Y:S02]  /*0e70*/  VIMNMX R6, PT, PT, R6, 0x46a00000, PT ;  /* 0x46a0000006067848 */ /* 0x000fe40003fe0100 */
[----:B------:R-:W-:-:S05]  /*0e80*/  SEL R13, R13, 0x63400000, !P0 ;  /* 0x634000000d0d7807 */ /* 0x000fca0004000000 */
[----:B------:R-:W-:Y:S01]  /*0e90*/  IMAD.IADD R13, R6, 0x1, -R13 ;  /* 0x00000001060d7824 */ /* 0x000fe200078e0a0d */
[----:B------:R-:W-:-:S03]  /*0ea0*/  MOV R6, RZ ;  /* 0x000000ff00067202 */ /* 0x000fc60000000f00 */
[----:B------:R-:W-:-:S06]  /*0eb0*/  VIADD R7, R13, 0x7fe00000 ;  /* 0x7fe000000d077836 */ /* 0x000fcc0000000000 */
[----:B------:R-:W-:-:S10]  /*0ec0*/  DMUL R18, R16, R6 ;  /* 0x0000000610127228 */ /* 0x000fd40000000000 */
[----:B------:R-:W-:-:S13]  /*0ed0*/  FSETP.GTU.AND P0, PT, |R19|, 1.469367938527859385e-39, PT ;  /* 0x001000001300780b */ /* 0x000fda0003f0c200 */
[----:B------:R-:W-:Y:S05]  /*0ee0*/  @P0 BRA `(.L_x_11) ;  /* 0x0000000000940947 */ /* 0x000fea0003800000 */
[----:B------:R-:W-:Y:S01]  /*0ef0*/  DFMA R2, R16, -R10, R2 ;  /* 0x8000000a1002722b */ /* 0x000fe20000000002 */
[----:B------:R-:W-:-:S09]  /*0f00*/  IMAD.MOV.U32 R6, RZ, RZ, RZ ;  /* 0x000000ffff067224 */ /* 0x000fd200078e00ff */
[C---:B------:R-:W-:Y:S02]  /*0f10*/  FSETP.NEU.AND P0, PT, R3.reuse, RZ, PT ;  /* 0x000000ff0300720b */ /* 0x040fe40003f0d000 */
[----:B------:R-:W-:-:S04]  /*0f20*/  LOP3.LUT R9, R3, 0x80000000, R9, 0x48, !PT ;  /* 0x8000000003097812 */ /* 0x000fc800078e4809 */
[----:B------:R-:W-:-:S07]  /*0f30*/  LOP3.LUT R7, R9, R7, RZ, 0xfc, !PT ;  /* 0x0000000709077212 */ /* 0x000fce00078efcff */
[----:B------:R-:W-:Y:S05]  /*0f40*/  @!P0 BRA `(.L_x_11) ;  /* 0x00000000007c8947 */ /* 0x000fea0003800000 */
[----:B------:R-:W-:Y:S01]  /*0f50*/  IMAD.MOV R3, RZ, RZ, -R13 ;  /* 0x000000ffff037224 */ /* 0x000fe200078e0a0d */
[----:B------:R-:W-:Y:S01]  /*0f60*/  DMUL.RP R6, R16, R6 ;  /* 0x0000000610067228 */ /* 0x000fe20000008000 */
[----:B------:R-:W-:-:S06]  /*0f70*/  IMAD.MOV.U32 R2, RZ, RZ, RZ ;  /* 0x000000ffff027224 */ /* 0x000fcc00078e00ff */
[----:B------:R-:W-:-:S03]  /*0f80*/  DFMA R2, R18, -R2, R16 ;  /* 0x800000021202722b */ /* 0x000fc60000000010 */
[----:B------:R-:W-:-:S03]  /*0f90*/  LOP3.LUT R9, R7, R9, RZ, 0x3c, !PT ;  /* 0x0000000907097212 */ /* 0x000fc600078e3cff */
[----:B------:R-:W-:-:S04]  /*0fa0*/  IADD3 R2, PT, PT, -R13, -0x43300000, RZ ;  /* 0xbcd000000d027810 */ /* 0x000fc80007ffe1ff */
[----:B------:R-:W-:-:S04]  /*0fb0*/  FSETP.NEU.AND P0, PT, |R3|, R2, PT ;  /* 0x000000020300720b */ /* 0x000fc80003f0d200 */
[----:B------:R-:W-:Y:S02]  /*0fc0*/  FSEL R18, R6, R18, !P0 ;  /* 0x0000001206127208 */ /* 0x000fe40004000000 */
[----:B------:R-:W-:Y:S01]  /*0fd0*/  FSEL R19, R9, R19, !P0 ;  /* 0x0000001309137208 */ /* 0x000fe20004000000 */
[----:B------:R-:W-:Y:S06]  /*0fe0*/  BRA `(.L_x_11) ;  /* 0x0000000000547947 */ /* 0x000fec0003800000 */
.L_x_10:
[----:B------:R-:W-:-:S14]  /*0ff0*/  DSETP.NAN.AND P0, PT, R6, R6, PT ;  /* 0x000000060600722a */ /* 0x000fdc0003f08000 */
[----:B------:R-:W-:Y:S05]  /*1000*/  @P0 BRA `(.L_x_12) ;  /* 0x0000000000440947 */ /* 0x000fea0003800000 */
[----:B------:R-:W-:-:S14]  /*1010*/  DSETP.NAN.AND P0, PT, R8, R8, PT ;  /* 0x000000080800722a */ /* 0x000fdc0003f08000 */
[----:B------:R-:W-:Y:S05]  /*1020*/  @P0 BRA `(.L_x_13) ;  /* 0x0000000000300947 */ /* 0x000fea0003800000 */
[----:B------:R-:W-:Y:S01]  /*1030*/  ISETP.NE.AND P0, PT, R22, R23, PT ;  /* 0x000000171600720c */ /* 0x000fe20003f05270 */
[----:B------:R-:W-:Y:S01]  /*1040*/  IMAD.MOV.U32 R18, RZ, RZ, 0x0 ;  /* 0x00000000ff127424 */ /* 0x000fe200078e00ff */
[----:B------:R-:W-:-:S11]  /*1050*/  MOV R19, 0xfff80000 ;  /* 0xfff8000000137802 */ /* 0x000fd60000000f00 */
[----:B------:R-:W-:Y:S05]  /*1060*/  @!P0 BRA `(.L_x_11) ;  /* 0x0000000000348947 */ /* 0x000fea0003800000 */
[----:B------:R-:W-:Y:S02]  /*1070*/  ISETP.NE.AND P0, PT, R22, 0x7ff00000, PT ;  /* 0x7ff000001600780c */ /* 0x000fe40003f05270 */
[----:B------:R-:W-:Y:S02]  /*1080*/  LOP3.LUT R19, R7, 0x80000000, R9, 0x48, !PT ;  /* 0x8000000007137812 */ /* 0x000fe400078e4809 */
[----:B------:R-:W-:-:S13]  /*1090*/  ISETP.EQ.OR P0, PT, R23, RZ, !P0 ;  /* 0x000000ff1700720c */ /* 0x000fda0004702670 */
[----:B------:R-:W-:Y:S01]  /*10a0*/  @P0 LOP3.LUT R2, R19, 0x7ff00000, RZ, 0xfc, !PT ;  /* 0x7ff0000013020812 */ /* 0x000fe200078efcff */
[----:B------:R-:W-:Y:S02]  /*10b0*/  @!P0 IMAD.MOV.U32 R18, RZ, RZ, RZ ;  /* 0x000000ffff128224 */ /* 0x000fe400078e00ff */
[----:B------:R-:W-:Y:S02]  /*10c0*/  @P0 IMAD.MOV.U32 R18, RZ, RZ, RZ ;  /* 0x000000ffff120224 */ /* 0x000fe400078e00ff */
[----:B------:R-:W-:Y:S01]  /*10d0*/  @P0 IMAD.MOV.U32 R19, RZ, RZ, R2 ;  /* 0x000000ffff130224 */ /* 0x000fe200078e0002 */
[----:B------:R-:W-:Y:S06]  /*10e0*/  BRA `(.L_x_11) ;  /* 0x0000000000147947 */ /* 0x000fec0003800000 */
.L_x_13:
[----:B------:R-:W-:Y:S01]  /*10f0*/  LOP3.LUT R19, R9, 0x80000, RZ, 0xfc, !PT ;  /* 0x0008000009137812 */ /* 0x000fe200078efcff */
[----:B------:R-:W-:Y:S01]  /*1100*/  IMAD.MOV.U32 R18, RZ, RZ, R8 ;  /* 0x000000ffff127224 */ /* 0x000fe200078e0008 */
[----:B------:R-:W-:Y:S06]  /*1110*/  BRA `(.L_x_11) ;  /* 0x0000000000087947 */ /* 0x000fec0003800000 */
.L_x_12:
[----:B------:R-:W-:Y:S02]  /*1120*/  LOP3.LUT R19, R7, 0x80000, RZ, 0xfc, !PT ;  /* 0x0008000007137812 */ /* 0x000fe400078efcff */
[----:B------:R-:W-:-:S07]  /*1130*/  MOV R18, R6 ;  /* 0x0000000600127202 */ /* 0x000fce0000000f00 */
.L_x_11:
[----:B------:R-:W-:Y:S05]  /*1140*/  BSYNC.RECONVERGENT B1 ;  /* 0x0000000000017941 */ /* 0x000fea0003800200 */
.L_x_9:
[----:B------:R-:W-:Y:S02]  /*1150*/  IMAD.MOV.U32 R15, RZ, RZ, 0x0 ;  /* 0x00000000ff0f7424 */ /* 0x000fe400078e00ff */
[----:B------:R-:W-:Y:S02]  /*1160*/  IMAD.MOV.U32 R2, RZ, RZ, R18 ;  /* 0x000000ffff027224 */ /* 0x000fe400078e0012 */
[----:B------:R-:W-:Y:S01]  /*1170*/  IMAD.MOV.U32 R3, RZ, RZ, R19 ;  /* 0x000000ffff037224 */ /* 0x000fe200078e0013 */
[----:B------:R-:W-:Y:S06]  /*1180*/  RET.REL.NODEC R14 `(_Z11JuliaKerneliiiP6uchar4) ;  /* 0xffffffec0e9c7950 */ /* 0x000fec0003c3ffff */
.L_x_14:
[----:B------:R-:W-:-:S00]  /*1190*/  BRA `(.L_x_14) ;  /* 0xfffffffc00fc7947 */ /* 0x000fc0000383ffff */
[----:B------:R-:W-:-:S00]  /*11a0*/  NOP ;  /* 0x0000000000007918 */ /* 0x000fc00000000000 */
        /* <DEDUP_REMOVED lines=13> */
.L_x_15:


//--------------------- .nv.shared.reserved.0     --------------------------
	.section	.nv.shared.reserved.0,"aw",@nobits
	.weak		__nv_reservedSMEM_offset_0_alias
	.size		__nv_reservedSMEM_offset_0_alias, 0, 64
	.other		__nv_reservedSMEM_offset_0_alias,@"STO_CUDA_RESERVED_SHARED STV_DEFAULT"
__nv_reservedSMEM_offset_0_alias:
	.zero		0
	.zero		64


//--------------------- .nv.constant0._Z11JuliaKerneliiiP6uchar4 --------------------------
	.section	.nv.constant0._Z11JuliaKerneliiiP6uchar4,"a",@progbits
	.sectionflags	@""
	.align	4
.nv.constant0._Z11JuliaKerneliiiP6uchar4:
	.zero		920


//--------------------- SYMBOLS --------------------------

	.type		.nv.reservedSmem.offset0,@object
	.size		.nv.reservedSmem.offset0,0x4
